//
// Generated by NVIDIA NVVM Compiler
//
// Compiler Build ID: CL-36424714
// Cuda compilation tools, release 13.0, V13.0.88
// Based on NVVM 20.0.0
//

.version 9.0
.target sm_100
.address_size 64

	// .globl	_Z11gInitVectorPfi

.visible .entry _Z11gInitVectorPfi(
	.param .u64 .ptr .align 1 _Z11gInitVectorPfi_param_0,
	.param .u32 _Z11gInitVectorPfi_param_1
)
{
	.reg .pred 	%p<2>;
	.reg .b32 	%r<7>;
	.reg .b64 	%rd<5>;

	ld.param.u64 	%rd1, [_Z11gInitVectorPfi_param_0];
	ld.param.u32 	%r2, [_Z11gInitVectorPfi_param_1];
	mov.u32 	%r3, %tid.x;
	mov.u32 	%r4, %ntid.x;
	mov.u32 	%r5, %ctaid.x;
	mad.lo.s32 	%r1, %r4, %r5, %r3;
	setp.ge.s32 	%p1, %r1, %r2;
	@%p1 bra 	$L__BB0_2;
	cvta.to.global.u64 	%rd2, %rd1;
	mul.wide.s32 	%rd3, %r1, 4;
	add.s64 	%rd4, %rd2, %rd3;
	mov.b32 	%r6, 1148846080;
	st.global.u32 	[%rd4], %r6;
$L__BB0_2:
	ret;

}


// ===== COMPILED SASS (sm_100) =====

	.target	sm_100

	.elftype	@"ET_EXEC"


//--------------------- .note.nv.tkinfo           --------------------------
	.section	.note.nv.tkinfo,"",@"SHT_NOTE"
	.sectionflags	@"SHF_NOTE_NV_TKINFO"
	.tkinfo
        /*0018*/ 	.word	0x00000002
        /*0030*/ 	.string	""
        /*0030*/ 	.string	"ptxas"
        /*0030*/ 	.string	"Cuda compilation tools, release 13.0, V13.0.88"
        /*0030*/ 	.string	"Build cuda_13.0.r13.0/compiler.36424714_0"
        /*0030*/ 	.string	"-arch sm_100 -m 64 "



//--------------------- .note.nv.cuinfo           --------------------------
	.section	.note.nv.cuinfo,"",@"SHT_NOTE"
	.sectionflags	@"SHF_NOTE_NV_CUINFO"
        /*0018*/ 	.short	0x0002
        /*001a*/ 	.short	0x0064
        /*001c*/ 	.short	0x0082
	.zero		2


//--------------------- .nv.info                  --------------------------
	.section	.nv.info,"",@"SHT_CUDA_INFO"
	.align	4


	//----- nvinfo : EIATTR_REGCOUNT
	.align		4
        /*0000*/ 	.byte	0x04, 0x2f
        /*0002*/ 	.short	(.L_1 - .L_0)
	.align		4
.L_0:
        /*0004*/ 	.word	index@(_Z11gInitVectorPfi)
        /*0008*/ 	.word	0x0000000a


	//----- nvinfo : EIATTR_FRAME_SIZE
	.align		4
.L_1:
        /*000c*/ 	.byte	0x04, 0x11
        /*000e*/ 	.short	(.L_3 - .L_2)
	.align		4
.L_2:
        /*0010*/ 	.word	index@(_Z11gInitVectorPfi)
        /*0014*/ 	.word	0x00000000


	//----- nvinfo : EIATTR_MIN_STACK_SIZE
	.align		4
.L_3:
        /*0018*/ 	.byte	0x04, 0x12
        /*001a*/ 	.short	(.L_5 - .L_4)
	.align		4
.L_4:
        /*001c*/ 	.word	index@(_Z11gInitVectorPfi)
        /*0020*/ 	.word	0x00000000
.L_5:


//--------------------- .nv.compat                --------------------------
	.section	.nv.compat,"",@"SHT_CUDA_COMPAT_INFO"
	.align	4
        /*0000*/ 	.byte	0x02, 0x09, 0x00, 0x00, 0x02, 0x02, 0x01, 0x00, 0x02, 0x05, 0x05, 0x00, 0x03, 0x07, 0x01, 0x01
        /*0010*/ 	.byte	0x02, 0x03, 0x00, 0x00, 0x02, 0x06, 0x01, 0x00, 0x04, 0x0b, 0x08, 0x00, 0x09, 0x00, 0x00, 0x00
        /*0020*/ 	.byte	0x00, 0x00, 0x00, 0x00


//--------------------- .nv.info._Z11gInitVectorPfi --------------------------
	.section	.nv.info._Z11gInitVectorPfi,"",@"SHT_CUDA_INFO"
	.sectionflags	@""
	.align	4


	//----- nvinfo : EIATTR_CUDA_API_VERSION
	.align		4
        /*0000*/ 	.byte	0x04, 0x37
        /*0002*/ 	.short	(.L_7 - .L_6)
.L_6:
        /*0004*/ 	.word	0x00000082


	//----- nvinfo : EIATTR_KPARAM_INFO
	.align		4
.L_7:
        /*0008*/ 	.byte	0x04, 0x17
        /*000a*/ 	.short	(.L_9 - .L_8)
.L_8:
        /*000c*/ 	.word	0x00000000
        /*0010*/ 	.short	0x0001
        /*0012*/ 	.short	0x0008
        /*0014*/ 	.byte	0x00, 0xf0, 0x11, 0x00


	//----- nvinfo : EIATTR_KPARAM_INFO
	.align		4
.L_9:
        /*0018*/ 	.byte	0x04, 0x17
        /*001a*/ 	.short	(.L_11 - .L_10)
.L_10:
        /*001c*/ 	.word	0x00000000
        /*0020*/ 	.short	0x0000
        /*0022*/ 	.short	0x0000
        /*0024*/ 	.byte	0x00, 0xf5, 0x21, 0x00


	//----- nvinfo : EIATTR_SPARSE_MMA_MASK
	.align		4
.L_11:
        /*0028*/ 	.byte	0x03, 0x50
        /*002a*/ 	.short	0x0000


	//----- nvinfo : EIATTR_MAXREG_COUNT
	.align		4
        /*002c*/ 	.byte	0x03, 0x1b
        /*002e*/ 	.short	0x00ff


	//----- nvinfo : EIATTR_MERCURY_ISA_VERSION
	.align		4
        /*0030*/ 	.byte	0x03, 0x5f
        /*0032*/ 	.short	0x0101


	//----- nvinfo : EIATTR_VRC_CTA_INIT_COUNT
	.align		4
        /*0034*/ 	.byte	0x02, 0x4a
	.zero		1
	.zero		1


	//----- nvinfo : EIATTR_EXIT_INSTR_OFFSETS
	.align		4
        /*0038*/ 	.byte	0x04, 0x1c
        /*003a*/ 	.short	(.L_13 - .L_12)


	//   ....[0]....
.L_12:
        /*003c*/ 	.word	0x00000070


	//   ....[1]....
        /*0040*/ 	.word	0x000000d0


	//----- nvinfo : EIATTR_CBANK_PARAM_SIZE
	.align		4
.L_13:
        /*0044*/ 	.byte	0x03, 0x19
        /*0046*/ 	.short	0x000c


	//----- nvinfo : EIATTR_PARAM_CBANK
	.align		4
        /*0048*/ 	.byte	0x04, 0x0a
        /*004a*/ 	.short	(.L_15 - .L_14)
	.align		4
.L_14:
        /*004c*/ 	.word	index@(.nv.constant0._Z11gInitVectorPfi)
        /*0050*/ 	.short	0x0380
        /*0052*/ 	.short	0x000c


	//----- nvinfo : EIATTR_SW_WAR
	.align		4
.L_15:
        /*0054*/ 	.byte	0x04, 0x36
        /*0056*/ 	.short	(.L_17 - .L_16)
.L_16:
        /*0058*/ 	.word	0x00000008
.L_17:


//--------------------- .nv.callgraph             --------------------------
	.section	.nv.callgraph,"",@"SHT_CUDA_CALLGRAPH"
	.align	4
	.sectionentsize	8
	.align		4
        /*0000*/ 	.word	0x00000000
	.align		4
        /*0004*/ 	.word	0xffffffff
	.align		4
        /*0008*/ 	.word	0x00000000
	.align		4
        /*000c*/ 	.word	0xfffffffe
	.align		4
        /*0010*/ 	.word	0x00000000
	.align		4
        /*0014*/ 	.word	0xfffffffd
	.align		4
        /*0018*/ 	.word	0x00000000
	.align		4
        /*001c*/ 	.word	0xfffffffc


//--------------------- .text._Z11gInitVectorPfi  --------------------------
	.section	.text._Z11gInitVectorPfi,"ax",@progbits
	.align	128
        .global         _Z11gInitVectorPfi
        .type           _Z11gInitVectorPfi,@function
        .size           _Z11gInitVectorPfi,(.L_x_1 - _Z11gInitVectorPfi)
        .other          _Z11gInitVectorPfi,@"STO_CUDA_ENTRY STV_DEFAULT"
_Z11gInitVectorPfi:
.text._Z11gInitVectorPfi:
[----:B------:R-:W-:Y:S01]  /*0000*/  LDC R1, c[0x0][0x37c] ;  /* 0x0000df00ff017b82 */ /* 0x000fe20000000800 */
[----:B------:R-:W0:Y:S01]  /*0010*/  S2R R5, SR_TID.X ;  /* 0x0000000000057919 */ /* 0x000e220000002100 */
[----:B------:R-:W0:Y:S01]  /*0020*/  LDCU UR4, c[0x0][0x360] ;  /* 0x00006c00ff0477ac */ /* 0x000e220008000800 */
[----:B------:R-:W0:Y:S01]  /*0030*/  S2R R0, SR_CTAID.X ;  /* 0x0000000000007919 */ /* 0x000e220000002500 */
[----:B------:R-:W1:Y:S01]  /*0040*/  LDCU UR5, c[0x0][0x388] ;  /* 0x00007100ff0577ac */ /* 0x000e620008000800 */
[----:B0-----:R-:W-:-:S05]  /*0050*/  IMAD R5, R0, UR4, R5 ;  /* 0x0000000400057c24 */ /* 0x001fca000f8e0205 */
[----:B-1----:R-:W-:-:S13]  /*0060*/  ISETP.GE.AND P0, PT, R5, UR5, PT ;  /* 0x0000000505007c0c */ /* 0x002fda000bf06270 */
[----:B------:R-:W-:Y:S05]  /*0070*/  @P0 EXIT ;  /* 0x000000000000094d */ /* 0x000fea0003800000 */
[----:B------:R-:W0:Y:S01]  /*0080*/  LDC.64 R2, c[0x0][0x380] ;  /* 0x0000e000ff027b82 */ /* 0x000e220000000a00 */
[----:B------:R-:W1:Y:S01]  /*0090*/  LDCU.64 UR4, c[0x0][0x358] ;  /* 0x00006b00ff0477ac */ /* 0x000e620008000a00 */
[----:B------:R-:W-:Y:S02]  /*00a0*/  HFMA2 R7, -RZ, RZ, 4.4765625, 0 ;  /* 0x447a0000ff077431 */ /* 0x000fe400000001ff */
[----:B0-----:R-:W-:-:S05]  /*00b0*/  IMAD.WIDE R2, R5, 0x4, R2 ;  /* 0x0000000405027825 */ /* 0x001fca00078e0202 */
[----:B-1----:R-:W-:Y:S01]  /*00c0*/  STG.E desc[UR4][R2.64], R7 ;  /* 0x0000000702007986 */ /* 0x002fe2000c101904 */
[----:B------:R-:W-:Y:S05]  /*00d0*/  EXIT ;  /* 0x000000000000794d */ /* 0x000fea0003800000 */
.L_x_0:
[----:B------:R-:W-:-:S00]  /*00e0*/  BRA `(.L_x_0) ;  /* 0xfffffffc00fc7947 */ /* 0x000fc0000383ffff */
[----:B------:R-:W-:-:S00]  /*00f0*/  NOP ;  /* 0x0000000000007918 */ /* 0x000fc00000000000 */
        /* <DEDUP_REMOVED lines=8> */
.L_x_1:


//--------------------- .nv.shared.reserved.0     --------------------------
	.section	.nv.shared.reserved.0,"aw",@nobits
	.weak		__nv_reservedSMEM_offset_0_alias
	.size		__nv_reservedSMEM_offset_0_alias, 0, 64
	.other		__nv_reservedSMEM_offset_0_alias,@"STO_CUDA_RESERVED_SHARED STV_DEFAULT"
__nv_reservedSMEM_offset_0_alias:
	.zero		0
	.zero		64


//--------------------- .nv.constant0._Z11gInitVectorPfi --------------------------
	.section	.nv.constant0._Z11gInitVectorPfi,"a",@progbits
	.sectionflags	@""
	.align	4
.nv.constant0._Z11gInitVectorPfi:
	.zero		908


//--------------------- SYMBOLS --------------------------

	.type		.nv.reservedSmem.offset0,@object
	.size		.nv.reservedSmem.offset0,0x4
